//
// Generated by NVIDIA NVVM Compiler
//
// Compiler Build ID: CL-36424714
// Cuda compilation tools, release 13.0, V13.0.88
// Based on NVVM 20.0.0
//

.version 9.0
.target sm_100
.address_size 64

	// .globl	_Z18evaluatePolynomialfPfi
.const .align 4 .b8 d_coeffs[4100];
// _ZZ18evaluatePolynomialfPfiE11partial_sum has been demoted

.visible .entry _Z18evaluatePolynomialfPfi(
	.param .f32 _Z18evaluatePolynomialfPfi_param_0,
	.param .u64 .ptr .align 1 _Z18evaluatePolynomialfPfi_param_1,
	.param .u32 _Z18evaluatePolynomialfPfi_param_2
)
{
	.reg .pred 	%p<26>;
	.reg .b32 	%r<28>;
	.reg .b32 	%f<85>;
	.reg .b64 	%rd<6>;
	// demoted variable
	.shared .align 4 .b8 _ZZ18evaluatePolynomialfPfiE11partial_sum[1024];
	ld.param.f32 	%f13, [_Z18evaluatePolynomialfPfi_param_0];
	ld.param.u64 	%rd1, [_Z18evaluatePolynomialfPfi_param_1];
	ld.param.u32 	%r7, [_Z18evaluatePolynomialfPfi_param_2];
	mov.u32 	%r1, %tid.x;
	mov.u32 	%r8, %ctaid.x;
	mov.u32 	%r27, %ntid.x;
	mad.lo.s32 	%r3, %r8, %r27, %r1;
	setp.gt.s32 	%p1, %r3, %r7;
	mov.f32 	%f84, 0f00000000;
	mov.f32 	%f83, 0f3F800000;
	@%p1 bra 	$L__BB0_10;
	mul.wide.s32 	%rd2, %r3, 4;
	mov.u64 	%rd3, d_coeffs;
	add.s64 	%rd4, %rd3, %rd2;
	ld.const.f32 	%f1, [%rd4];
	cvt.rn.f32.s32 	%f2, %r3;
	mul.f32 	%f16, %f2, 0f3F000000;
	cvt.rzi.f32.f32 	%f17, %f16;
	add.f32 	%f18, %f17, %f17;
	sub.f32 	%f19, %f2, %f18;
	abs.f32 	%f3, %f19;
	abs.f32 	%f4, %f13;
	setp.lt.f32 	%p2, %f4, 0f00800000;
	mul.f32 	%f20, %f4, 0f4B800000;
	selp.f32 	%f21, %f20, %f4, %p2;
	selp.f32 	%f22, 0fC1C00000, 0f00000000, %p2;
	mov.b32 	%r9, %f21;
	add.s32 	%r10, %r9, -1060439283;
	and.b32  	%r11, %r10, -8388608;
	sub.s32 	%r12, %r9, %r11;
	mov.b32 	%f23, %r12;
	cvt.rn.f32.s32 	%f24, %r11;
	fma.rn.f32 	%f25, %f24, 0f34000000, %f22;
	add.f32 	%f26, %f23, 0fBF800000;
	add.f32 	%f27, %f23, 0f3F800000;
	rcp.approx.ftz.f32 	%f28, %f27;
	add.f32 	%f29, %f26, %f26;
	mul.f32 	%f30, %f29, %f28;
	mul.f32 	%f31, %f30, %f30;
	sub.f32 	%f32, %f26, %f30;
	add.f32 	%f33, %f32, %f32;
	neg.f32 	%f34, %f30;
	fma.rn.f32 	%f35, %f34, %f26, %f33;
	mul.rn.f32 	%f36, %f28, %f35;
	fma.rn.f32 	%f37, %f31, 0f3A2C32E4, 0f3B52E7DB;
	fma.rn.f32 	%f38, %f37, %f31, 0f3C93BB73;
	fma.rn.f32 	%f39, %f38, %f31, 0f3DF6384F;
	mul.rn.f32 	%f40, %f39, %f31;
	fma.rn.f32 	%f41, %f30, 0f3FB8AA3B, %f25;
	sub.f32 	%f42, %f25, %f41;
	fma.rn.f32 	%f43, %f30, 0f3FB8AA3B, %f42;
	fma.rn.f32 	%f44, %f36, 0f3FB8AA3B, %f43;
	fma.rn.f32 	%f45, %f30, 0f32A55E34, %f44;
	mul.f32 	%f46, %f40, 0f40400000;
	fma.rn.f32 	%f47, %f46, %f36, %f45;
	fma.rn.f32 	%f48, %f40, %f30, %f47;
	add.rn.f32 	%f49, %f41, %f48;
	neg.f32 	%f50, %f41;
	add.rn.f32 	%f51, %f49, %f50;
	neg.f32 	%f52, %f51;
	add.rn.f32 	%f53, %f48, %f52;
	mul.rn.f32 	%f54, %f49, %f2;
	neg.f32 	%f55, %f54;
	fma.rn.f32 	%f56, %f49, %f2, %f55;
	fma.rn.f32 	%f57, %f53, %f2, %f56;
	cvt.rni.f32.f32 	%f58, %f54;
	sub.f32 	%f59, %f54, %f58;
	add.f32 	%f60, %f59, %f57;
	fma.rn.f32 	%f61, %f60, 0f391FCB8E, 0f3AAF85ED;
	fma.rn.f32 	%f62, %f61, %f60, 0f3C1D9856;
	fma.rn.f32 	%f63, %f62, %f60, 0f3D6357BB;
	fma.rn.f32 	%f64, %f63, %f60, 0f3E75FDEC;
	fma.rn.f32 	%f65, %f64, %f60, 0f3F317218;
	fma.rn.f32 	%f66, %f65, %f60, 0f3F800000;
	cvt.rzi.s32.f32 	%r13, %f58;
	setp.gt.f32 	%p3, %f58, 0f00000000;
	selp.b32 	%r14, 0, -2097152000, %p3;
	add.s32 	%r15, %r14, 2130706432;
	mov.b32 	%f67, %r15;
	mul.f32 	%f68, %f66, %f67;
	shl.b32 	%r16, %r13, 23;
	sub.s32 	%r17, %r16, %r14;
	mov.b32 	%f69, %r17;
	mul.f32 	%f70, %f68, %f69;
	abs.f32 	%f71, %f54;
	setp.gt.f32 	%p4, %f71, 0f43180000;
	setp.lt.f32 	%p5, %f54, 0f00000000;
	selp.f32 	%f72, 0f00000000, 0f7F800000, %p5;
	selp.f32 	%f5, %f72, %f70, %p4;
	setp.eq.f32 	%p6, %f13, 0f3F800000;
	setp.eq.s32 	%p7, %r3, 0;
	or.pred  	%p8, %p6, %p7;
	@%p8 bra 	$L__BB0_9;
	setp.num.f32 	%p9, %f4, %f4;
	abs.f32 	%f73, %f2;
	setp.num.f32 	%p10, %f73, %f73;
	and.pred  	%p11, %p9, %p10;
	@%p11 bra 	$L__BB0_4;
	add.rn.f32 	%f83, %f13, %f2;
	bra.uni 	$L__BB0_9;
$L__BB0_4:
	setp.neu.f32 	%p12, %f13, 0f00000000;
	setp.neu.f32 	%p13, %f4, 0f7F800000;
	and.pred  	%p14, %p12, %p13;
	@%p14 bra 	$L__BB0_6;
	setp.neu.f32 	%p20, %f3, 0f3F800000;
	add.f32 	%f76, %f13, %f13;
	mov.b32 	%r18, %f76;
	setp.lt.s32 	%p21, %r3, 0;
	xor.b32  	%r19, %r18, 2139095040;
	selp.b32 	%r20, %r19, %r18, %p21;
	and.b32  	%r21, %r20, 2147483647;
	selp.b32 	%r22, %r21, %r20, %p20;
	mov.b32 	%f83, %r22;
	bra.uni 	$L__BB0_9;
$L__BB0_6:
	setp.eq.f32 	%p15, %f13, 0fBF800000;
	setp.eq.f32 	%p16, %f73, 0f7F800000;
	and.pred  	%p17, %p15, %p16;
	@%p17 bra 	$L__BB0_9;
	setp.geu.f32 	%p18, %f13, 0f00000000;
	mov.f32 	%f83, %f5;
	@%p18 bra 	$L__BB0_9;
	setp.neu.f32 	%p19, %f3, 0f3F800000;
	neg.f32 	%f75, %f5;
	selp.f32 	%f83, %f5, %f75, %p19;
$L__BB0_9:
	mul.f32 	%f84, %f1, %f83;
$L__BB0_10:
	shl.b32 	%r23, %r1, 2;
	mov.u32 	%r24, _ZZ18evaluatePolynomialfPfiE11partial_sum;
	add.s32 	%r4, %r24, %r23;
	st.shared.f32 	[%r4], %f84;
	bar.sync 	0;
	setp.lt.u32 	%p22, %r27, 2;
	@%p22 bra 	$L__BB0_14;
$L__BB0_11:
	shr.u32 	%r6, %r27, 1;
	setp.ge.u32 	%p23, %r1, %r6;
	@%p23 bra 	$L__BB0_13;
	shl.b32 	%r25, %r6, 2;
	add.s32 	%r26, %r4, %r25;
	ld.shared.f32 	%f77, [%r26];
	ld.shared.f32 	%f78, [%r4];
	add.f32 	%f79, %f77, %f78;
	st.shared.f32 	[%r4], %f79;
$L__BB0_13:
	bar.sync 	0;
	setp.gt.u32 	%p24, %r27, 3;
	mov.u32 	%r27, %r6;
	@%p24 bra 	$L__BB0_11;
$L__BB0_14:
	setp.ne.s32 	%p25, %r1, 0;
	@%p25 bra 	$L__BB0_16;
	ld.shared.f32 	%f80, [_ZZ18evaluatePolynomialfPfiE11partial_sum];
	cvta.to.global.u64 	%rd5, %rd1;
	atom.global.add.f32 	%f81, [%rd5], %f80;
$L__BB0_16:
	ret;

}


// ===== COMPILED SASS (sm_100) =====

	.target	sm_100

	.elftype	@"ET_EXEC"


//--------------------- .note.nv.tkinfo           --------------------------
	.section	.note.nv.tkinfo,"",@"SHT_NOTE"
	.sectionflags	@"SHF_NOTE_NV_TKINFO"
	.tkinfo
        /*0018*/ 	.word	0x00000002
        /*0030*/ 	.string	""
        /*0030*/ 	.string	"ptxas"
        /*0030*/ 	.string	"Cuda compilation tools, release 13.0, V13.0.88"
        /*0030*/ 	.string	"Build cuda_13.0.r13.0/compiler.36424714_0"
        /*0030*/ 	.string	"-arch sm_100 -m 64 "



//--------------------- .note.nv.cuinfo           --------------------------
	.section	.note.nv.cuinfo,"",@"SHT_NOTE"
	.sectionflags	@"SHF_NOTE_NV_CUINFO"
        /*0018*/ 	.short	0x0002
        /*001a*/ 	.short	0x0064
        /*001c*/ 	.short	0x0082
	.zero		2


//--------------------- .nv.info                  --------------------------
	.section	.nv.info,"",@"SHT_CUDA_INFO"
	.align	4


	//----- nvinfo : EIATTR_REGCOUNT
	.align		4
        /*0000*/ 	.byte	0x04, 0x2f
        /*0002*/ 	.short	(.L_2 - .L_1)
	.align		4
.L_1:
        /*0004*/ 	.word	index@(_Z18evaluatePolynomialfPfi)
        /*0008*/ 	.word	0x00000010


	//----- nvinfo : EIATTR_FRAME_SIZE
	.align		4
.L_2:
        /*000c*/ 	.byte	0x04, 0x11
        /*000e*/ 	.short	(.L_4 - .L_3)
	.align		4
.L_3:
        /*0010*/ 	.word	index@(_Z18evaluatePolynomialfPfi)
        /*0014*/ 	.word	0x00000000


	//----- nvinfo : EIATTR_MIN_STACK_SIZE
	.align		4
.L_4:
        /*0018*/ 	.byte	0x04, 0x12
        /*001a*/ 	.short	(.L_6 - .L_5)
	.align		4
.L_5:
        /*001c*/ 	.word	index@(_Z18evaluatePolynomialfPfi)
        /*0020*/ 	.word	0x00000000
.L_6:


//--------------------- .nv.compat                --------------------------
	.section	.nv.compat,"",@"SHT_CUDA_COMPAT_INFO"
	.align	4
        /*0000*/ 	.byte	0x02, 0x09, 0x00, 0x00, 0x02, 0x02, 0x01, 0x00, 0x02, 0x05, 0x05, 0x00, 0x03, 0x07, 0x01, 0x01
        /*0010*/ 	.byte	0x02, 0x03, 0x00, 0x00, 0x02, 0x06, 0x01, 0x00, 0x04, 0x0b, 0x08, 0x00, 0x01, 0x00, 0x00, 0x00
        /*0020*/ 	.byte	0x00, 0x00, 0x00, 0x00


//--------------------- .nv.info._Z18evaluatePolynomialfPfi --------------------------
	.section	.nv.info._Z18evaluatePolynomialfPfi,"",@"SHT_CUDA_INFO"
	.sectionflags	@""
	.align	4


	//----- nvinfo : EIATTR_CUDA_API_VERSION
	.align		4
        /*0000*/ 	.byte	0x04, 0x37
        /*0002*/ 	.short	(.L_8 - .L_7)
.L_7:
        /*0004*/ 	.word	0x00000082


	//----- nvinfo : EIATTR_KPARAM_INFO
	.align		4
.L_8:
        /*0008*/ 	.byte	0x04, 0x17
        /*000a*/ 	.short	(.L_10 - .L_9)
.L_9:
        /*000c*/ 	.word	0x00000000
        /*0010*/ 	.short	0x0002
        /*0012*/ 	.short	0x0010
        /*0014*/ 	.byte	0x00, 0xf0, 0x11, 0x00


	//----- nvinfo : EIATTR_KPARAM_INFO
	.align		4
.L_10:
        /*0018*/ 	.byte	0x04, 0x17
        /*001a*/ 	.short	(.L_12 - .L_11)
.L_11:
        /*001c*/ 	.word	0x00000000
        /*0020*/ 	.short	0x0001
        /*0022*/ 	.short	0x0008
        /*0024*/ 	.byte	0x00, 0xf5, 0x21, 0x00


	//----- nvinfo : EIATTR_KPARAM_INFO
	.align		4
.L_12:
        /*0028*/ 	.byte	0x04, 0x17
        /*002a*/ 	.short	(.L_14 - .L_13)
.L_13:
        /*002c*/ 	.word	0x00000000
        /*0030*/ 	.short	0x0000
        /*0032*/ 	.short	0x0000
        /*0034*/ 	.byte	0x00, 0xf0, 0x11, 0x00


	//----- nvinfo : EIATTR_SPARSE_MMA_MASK
	.align		4
.L_14:
        /*0038*/ 	.byte	0x03, 0x50
        /*003a*/ 	.short	0x0000


	//----- nvinfo : EIATTR_MAXREG_COUNT
	.align		4
        /*003c*/ 	.byte	0x03, 0x1b
        /*003e*/ 	.short	0x00ff


	//----- nvinfo : EIATTR_NUM_BARRIERS
	.align		4
        /*0040*/ 	.byte	0x02, 0x4c
        /*0042*/ 	.byte	0x01
	.zero		1


	//----- nvinfo : EIATTR_MERCURY_ISA_VERSION
	.align		4
        /*0044*/ 	.byte	0x03, 0x5f
        /*0046*/ 	.short	0x0101


	//----- nvinfo : EIATTR_VRC_CTA_INIT_COUNT
	.align		4
        /*0048*/ 	.byte	0x02, 0x4a
	.zero		1
	.zero		1


	//----- nvinfo : EIATTR_EXIT_INSTR_OFFSETS
	.align		4
        /*004c*/ 	.byte	0x04, 0x1c
        /*004e*/ 	.short	(.L_16 - .L_15)


	//   ....[0]....
.L_15:
        /*0050*/ 	.word	0x000007c0


	//   ....[1]....
        /*0054*/ 	.word	0x00000840


	//----- nvinfo : EIATTR_CRS_STACK_SIZE
	.align		4
.L_16:
        /*0058*/ 	.byte	0x04, 0x1e
        /*005a*/ 	.short	(.L_18 - .L_17)
.L_17:
        /*005c*/ 	.word	0x00000000


	//----- nvinfo : EIATTR_CBANK_PARAM_SIZE
	.align		4
.L_18:
        /*0060*/ 	.byte	0x03, 0x19
        /*0062*/ 	.short	0x0014


	//----- nvinfo : EIATTR_PARAM_CBANK
	.align		4
        /*0064*/ 	.byte	0x04, 0x0a
        /*0066*/ 	.short	(.L_20 - .L_19)
	.align		4
.L_19:
        /*0068*/ 	.word	index@(.nv.constant0._Z18evaluatePolynomialfPfi)
        /*006c*/ 	.short	0x0380
        /*006e*/ 	.short	0x0014


	//----- nvinfo : EIATTR_SW_WAR
	.align		4
.L_20:
        /*0070*/ 	.byte	0x04, 0x36
        /*0072*/ 	.short	(.L_22 - .L_21)
.L_21:
        /*0074*/ 	.word	0x00000008
.L_22:


//--------------------- .nv.callgraph             --------------------------
	.section	.nv.callgraph,"",@"SHT_CUDA_CALLGRAPH"
	.align	4
	.sectionentsize	8
	.align		4
        /*0000*/ 	.word	0x00000000
	.align		4
        /*0004*/ 	.word	0xffffffff
	.align		4
        /*0008*/ 	.word	0x00000000
	.align		4
        /*000c*/ 	.word	0xfffffffe
	.align		4
        /*0010*/ 	.word	0x00000000
	.align		4
        /*0014*/ 	.word	0xfffffffd
	.align		4
        /*0018*/ 	.word	0x00000000
	.align		4
        /*001c*/ 	.word	0xfffffffc


//--------------------- .nv.constant3             --------------------------
	.section	.nv.constant3,"a",@progbits
	.align	4
.nv.constant3:
	.type		d_coeffs,@object
	.size		d_coeffs,(.L_0 - d_coeffs)
d_coeffs:
	.zero		4100
.L_0:


//--------------------- .text._Z18evaluatePolynomialfPfi --------------------------
	.section	.text._Z18evaluatePolynomialfPfi,"ax",@progbits
	.align	128
        .global         _Z18evaluatePolynomialfPfi
        .type           _Z18evaluatePolynomialfPfi,@function
        .size           _Z18evaluatePolynomialfPfi,(.L_x_8 - _Z18evaluatePolynomialfPfi)
        .other          _Z18evaluatePolynomialfPfi,@"STO_CUDA_ENTRY STV_DEFAULT"
_Z18evaluatePolynomialfPfi:
.text._Z18evaluatePolynomialfPfi:
[----:B------:R-:W-:Y:S01]  /*0000*/  LDC R1, c[0x0][0x37c] ;  /* 0x0000df00ff017b82 */ /* 0x000fe20000000800 */
[----:B------:R-:W0:Y:S07]  /*0010*/  S2R R0, SR_TID.X ;  /* 0x0000000000007919 */ /* 0x000e2e0000002100 */
[----:B------:R-:W0:Y:S01]  /*0020*/  S2UR UR4, SR_CTAID.X ;  /* 0x00000000000479c3 */ /* 0x000e220000002500 */
[----:B------:R-:W1:Y:S01]  /*0030*/  LDCU UR5, c[0x0][0x390] ;  /* 0x00007200ff0577ac */ /* 0x000e620008000800 */
[----:B------:R-:W-:Y:S01]  /*0040*/  BSSY.RECONVERGENT B0, `(.L_x_0) ;  /* 0x0000063000007945 */ /* 0x000fe20003800200 */
[----:B------:R-:W-:-:S05]  /*0050*/  HFMA2 R6, -RZ, RZ, 0, 0 ;  /* 0x00000000ff067431 */ /* 0x000fca00000001ff */
[----:B------:R-:W0:Y:S02]  /*0060*/  LDC R3, c[0x0][0x360] ;  /* 0x0000d800ff037b82 */ /* 0x000e240000000800 */
[----:B0-----:R-:W-:-:S05]  /*0070*/  IMAD R11, R3, UR4, R0 ;  /* 0x00000004030b7c24 */ /* 0x001fca000f8e0200 */
[----:B-1----:R-:W-:-:S13]  /*0080*/  ISETP.GT.AND P0, PT, R11, UR5, PT ;  /* 0x000000050b007c0c */ /* 0x002fda000bf04270 */
[----:B------:R-:W-:Y:S05]  /*0090*/  @P0 BRA `(.L_x_1) ;  /* 0x0000000400740947 */ /* 0x000fea0003800000 */
[----:B------:R-:W0:Y:S01]  /*00a0*/  LDC R2, c[0x0][0x380] ;  /* 0x0000e000ff027b82 */ /* 0x000e220000000800 */
[----:B------:R-:W-:Y:S01]  /*00b0*/  MOV R13, 0x3a2c32e4 ;  /* 0x3a2c32e4000d7802 */ /* 0x000fe20000000f00 */
[----:B------:R-:W-:Y:S01]  /*00c0*/  BSSY.RECONVERGENT B1, `(.L_x_2) ;  /* 0x0000059000017945 */ /* 0x000fe20003800200 */
[C---:B0-----:R-:W-:Y:S01]  /*00d0*/  FMUL R5, |R2|.reuse, 16777216 ;  /* 0x4b80000002057820 */ /* 0x041fe20000400200 */
[----:B------:R-:W-:-:S04]  /*00e0*/  FSETP.GEU.AND P0, PT, |R2|, 1.175494350822287508e-38, PT ;  /* 0x008000000200780b */ /* 0x000fc80003f0e200 */
[----:B------:R-:W-:-:S04]  /*00f0*/  FSEL R5, R5, |R2|, !P0 ;  /* 0x4000000205057208 */ /* 0x000fc80004000000 */
[----:B------:R-:W-:-:S04]  /*0100*/  IADD3 R4, PT, PT, R5, -0x3f3504f3, RZ ;  /* 0xc0cafb0d05047810 */ /* 0x000fc80007ffe0ff */
[----:B------:R-:W-:Y:S02]  /*0110*/  LOP3.LUT R6, R4, 0xff800000, RZ, 0xc0, !PT ;  /* 0xff80000004067812 */ /* 0x000fe400078ec0ff */
[----:B------:R-:W-:Y:S02]  /*0120*/  FSEL R4, RZ, -24, P0 ;  /* 0xc1c00000ff047808 */ /* 0x000fe40000000000 */
[----:B------:R-:W-:-:S05]  /*0130*/  IADD3 R5, PT, PT, R5, -R6, RZ ;  /* 0x8000000605057210 */ /* 0x000fca0007ffe0ff */
[C---:B------:R-:W-:Y:S01]  /*0140*/  FADD R8, R5.reuse, 1 ;  /* 0x3f80000005087421 */ /* 0x040fe20000000000 */
[----:B------:R-:W-:Y:S01]  /*0150*/  FADD R7, R5, -1 ;  /* 0xbf80000005077421 */ /* 0x000fe20000000000 */
[----:B------:R-:W-:-:S03]  /*0160*/  I2FP.F32.S32 R5, R6 ;  /* 0x0000000600057245 */ /* 0x000fc60000201400 */
[----:B------:R-:W-:Y:S01]  /*0170*/  FADD R9, R7, R7 ;  /* 0x0000000707097221 */ /* 0x000fe20000000000 */
[----:B------:R-:W0:Y:S01]  /*0180*/  MUFU.RCP R8, R8 ;  /* 0x0000000800087308 */ /* 0x000e220000001000 */
[----:B------:R-:W-:Y:S02]  /*0190*/  FFMA R5, R5, 1.1920928955078125e-07, R4 ;  /* 0x3400000005057823 */ /* 0x000fe40000000004 */
[----:B0-----:R-:W-:-:S04]  /*01a0*/  FMUL R10, R8, R9 ;  /* 0x00000009080a7220 */ /* 0x001fc80000400000 */
[----:B------:R-:W-:Y:S01]  /*01b0*/  FADD R9, R7, -R10 ;  /* 0x8000000a07097221 */ /* 0x000fe20000000000 */
[CC--:B------:R-:W-:Y:S01]  /*01c0*/  FMUL R4, R10.reuse, R10.reuse ;  /* 0x0000000a0a047220 */ /* 0x0c0fe20000400000 */
[----:B------:R-:W-:Y:S02]  /*01d0*/  FFMA R6, R10, 1.4426950216293334961, R5 ;  /* 0x3fb8aa3b0a067823 */ /* 0x000fe40000000005 */
[----:B------:R-:W-:Y:S01]  /*01e0*/  FADD R12, R9, R9 ;  /* 0x00000009090c7221 */ /* 0x000fe20000000000 */
[C---:B------:R-:W-:Y:S01]  /*01f0*/  FFMA R9, R4.reuse, R13, 0.0032181653659790754318 ;  /* 0x3b52e7db04097423 */ /* 0x040fe2000000000d */
[----:B------:R-:W-:Y:S02]  /*0200*/  FADD R5, R5, -R6 ;  /* 0x8000000605057221 */ /* 0x000fe40000000000 */
[----:B------:R-:W-:Y:S01]  /*0210*/  FFMA R7, R7, -R10, R12 ;  /* 0x8000000a07077223 */ /* 0x000fe2000000000c */
[----:B------:R-:W-:Y:S01]  /*0220*/  FFMA R9, R4, R9, 0.018033718690276145935 ;  /* 0x3c93bb7304097423 */ /* 0x000fe20000000009 */
[----:B------:R-:W-:-:S02]  /*0230*/  FFMA R12, R10, 1.4426950216293334961, R5 ;  /* 0x3fb8aa3b0a0c7823 */ /* 0x000fc40000000005 */
[----:B------:R-:W-:Y:S01]  /*0240*/  FMUL R7, R8, R7 ;  /* 0x0000000708077220 */ /* 0x000fe20000400000 */
[----:B------:R-:W-:-:S03]  /*0250*/  FFMA R9, R4, R9, 0.12022458761930465698 ;  /* 0x3df6384f04097423 */ /* 0x000fc60000000009 */
[----:B------:R-:W-:Y:S01]  /*0260*/  FFMA R5, R7, 1.4426950216293334961, R12 ;  /* 0x3fb8aa3b07057823 */ /* 0x000fe2000000000c */
[----:B------:R-:W-:-:S03]  /*0270*/  FMUL R9, R4, R9 ;  /* 0x0000000904097220 */ /* 0x000fc60000400000 */
[----:B------:R-:W-:Y:S01]  /*0280*/  FFMA R4, R10, 1.9251366722983220825e-08, R5 ;  /* 0x32a55e340a047823 */ /* 0x000fe20000000005 */
[----:B------:R-:W-:-:S04]  /*0290*/  FMUL R5, R9, 3 ;  /* 0x4040000009057820 */ /* 0x000fc80000400000 */
[----:B------:R-:W-:Y:S01]  /*02a0*/  FFMA R4, R7, R5, R4 ;  /* 0x0000000507047223 */ /* 0x000fe20000000004 */
[----:B------:R-:W-:-:S03]  /*02b0*/  I2FP.F32.S32 R5, R11 ;  /* 0x0000000b00057245 */ /* 0x000fc60000201400 */
[----:B------:R-:W-:Y:S01]  /*02c0*/  FFMA R9, R10, R9, R4 ;  /* 0x000000090a097223 */ /* 0x000fe20000000004 */
[----:B------:R-:W-:-:S03]  /*02d0*/  MOV R10, 0x391fcb8e ;  /* 0x391fcb8e000a7802 */ /* 0x000fc60000000f00 */
[----:B------:R-:W-:-:S04]  /*02e0*/  FADD R7, R6, R9 ;  /* 0x0000000906077221 */ /* 0x000fc80000000000 */
[----:B------:R-:W-:Y:S01]  /*02f0*/  FMUL R4, R5, R7 ;  /* 0x0000000705047220 */ /* 0x000fe20000400000 */
[----:B------:R-:W-:-:S03]  /*0300*/  FADD R6, -R6, R7 ;  /* 0x0000000706067221 */ /* 0x000fc60000000100 */
[----:B------:R-:W0:Y:S01]  /*0310*/  FRND R13, R4 ;  /* 0x00000004000d7307 */ /* 0x000e220000201000 */
[----:B------:R-:W-:Y:S01]  /*0320*/  FADD R8, R9, -R6 ;  /* 0x8000000609087221 */ /* 0x000fe20000000000 */
[----:B------:R-:W-:Y:S01]  /*0330*/  SHF.L.U32 R6, R11, 0x2, RZ ;  /* 0x000000020b067819 */ /* 0x000fe200000006ff */
[C---:B------:R-:W-:Y:S01]  /*0340*/  FFMA R7, R5.reuse, R7, -R4 ;  /* 0x0000000705077223 */ /* 0x040fe20000000804 */
[C---:B------:R-:W-:Y:S02]  /*0350*/  FSETP.GT.AND P1, PT, |R4|.reuse, 152, PT ;  /* 0x431800000400780b */ /* 0x040fe40003f24200 */
[C---:B------:R-:W-:Y:S01]  /*0360*/  FSETP.GEU.AND P2, PT, R4.reuse, RZ, PT ;  /* 0x000000ff0400720b */ /* 0x040fe20003f4e000 */
[----:B------:R-:W-:Y:S01]  /*0370*/  FFMA R7, R5, R8, R7 ;  /* 0x0000000805077223 */ /* 0x000fe20000000007 */
[----:B------:R-:W1:Y:S01]  /*0380*/  LDC R6, c[0x3][R6] ;  /* 0x00c0000006067b82 */ /* 0x000e620000000800 */
[----:B------:R-:W2:Y:S01]  /*0390*/  F2I.NTZ R9, R4 ;  /* 0x0000000400097305 */ /* 0x000ea20000203100 */
[----:B0-----:R-:W-:Y:S01]  /*03a0*/  FADD R8, R4, -R13 ;  /* 0x8000000d04087221 */ /* 0x001fe20000000000 */
[----:B------:R-:W-:-:S03]  /*03b0*/  FSETP.GT.AND P0, PT, R13, RZ, PT ;  /* 0x000000ff0d00720b */ /* 0x000fc60003f04000 */
[----:B------:R-:W-:Y:S01]  /*03c0*/  FADD R7, R7, R8 ;  /* 0x0000000807077221 */ /* 0x000fe20000000000 */
[----:B------:R-:W-:Y:S02]  /*03d0*/  SEL R12, RZ, 0x83000000, P0 ;  /* 0x83000000ff0c7807 */ /* 0x000fe40000000000 */
[----:B------:R-:W-:Y:S01]  /*03e0*/  ISETP.NE.AND P0, PT, R11, RZ, PT ;  /* 0x000000ff0b00720c */ /* 0x000fe20003f05270 */
[----:B------:R-:W-:-:S03]  /*03f0*/  FFMA R8, R7, R10, 0.0013391353422775864601 ;  /* 0x3aaf85ed07087423 */ /* 0x000fc6000000000a */
[----:B------:R-:W-:Y:S01]  /*0400*/  FSETP.EQ.OR P0, PT, R2, 1, !P0 ;  /* 0x3f8000000200780b */ /* 0x000fe20004702400 */
[----:B------:R-:W-:-:S04]  /*0410*/  FFMA R8, R7, R8, 0.0096188392490148544312 ;  /* 0x3c1d985607087423 */ /* 0x000fc80000000008 */
[----:B------:R-:W-:-:S04]  /*0420*/  FFMA R8, R7, R8, 0.055503588169813156128 ;  /* 0x3d6357bb07087423 */ /* 0x000fc80000000008 */
[----:B------:R-:W-:Y:S01]  /*0430*/  FFMA R10, R7, R8, 0.24022644758224487305 ;  /* 0x3e75fdec070a7423 */ /* 0x000fe20000000008 */
[----:B------:R-:W-:-:S03]  /*0440*/  FMUL R8, R5, 0.5 ;  /* 0x3f00000005087820 */ /* 0x000fc60000400000 */
[----:B------:R-:W-:-:S03]  /*0450*/  FFMA R10, R7, R10, 0.69314718246459960938 ;  /* 0x3f317218070a7423 */ /* 0x000fc6000000000a */
[----:B------:R-:W0:Y:S01]  /*0460*/  FRND.TRUNC R8, R8 ;  /* 0x0000000800087307 */ /* 0x000e22000020d000 */
[----:B------:R-:W-:Y:S01]  /*0470*/  FFMA R10, R7, R10, 1 ;  /* 0x3f800000070a7423 */ /* 0x000fe2000000000a */
[----:B------:R-:W-:Y:S02]  /*0480*/  IADD3 R7, PT, PT, R12, 0x7f000000, RZ ;  /* 0x7f0000000c077810 */ /* 0x000fe40007ffe0ff */
[----:B--2---:R-:W-:-:S03]  /*0490*/  LEA R12, R9, -R12, 0x17 ;  /* 0x8000000c090c7211 */ /* 0x004fc600078eb8ff */
[----:B------:R-:W-:-:S04]  /*04a0*/  FMUL R7, R10, R7 ;  /* 0x000000070a077220 */ /* 0x000fc80000400000 */
[----:B------:R-:W-:Y:S01]  /*04b0*/  FMUL R12, R7, R12 ;  /* 0x0000000c070c7220 */ /* 0x000fe20000400000 */
[----:B------:R-:W-:Y:S02]  /*04c0*/  MOV R7, 0x3f800000 ;  /* 0x3f80000000077802 */ /* 0x000fe40000000f00 */
[----:B------:R-:W-:Y:S01]  /*04d0*/  @P1 FSEL R12, RZ, +INF , !P2 ;  /* 0x7f800000ff0c1808 */ /* 0x000fe20005000000 */
[----:B0-----:R-:W-:Y:S01]  /*04e0*/  FADD R8, R8, R8 ;  /* 0x0000000808087221 */ /* 0x001fe20000000000 */
[----:B-1----:R-:W-:Y:S06]  /*04f0*/  @P0 BRA `(.L_x_3) ;  /* 0x0000000000540947 */ /* 0x002fec0003800000 */
[----:B------:R-:W-:-:S04]  /*0500*/  FSETP.NAN.AND P0, PT, |R5|, |R5|, PT ;  /* 0x400000050500720b */ /* 0x000fc80003f08200 */
[----:B------:R-:W-:-:S13]  /*0510*/  FSETP.NUM.AND P0, PT, |R2|, |R2|, !P0 ;  /* 0x400000020200720b */ /* 0x000fda0004707200 */
[----:B------:R-:W-:Y:S01]  /*0520*/  @!P0 FADD R7, R5, R2 ;  /* 0x0000000205078221 */ /* 0x000fe20000000000 */
[----:B------:R-:W-:Y:S06]  /*0530*/  @!P0 BRA `(.L_x_3) ;  /* 0x0000000000448947 */ /* 0x000fec0003800000 */
[C---:B------:R-:W-:Y:S01]  /*0540*/  FSETP.NEU.AND P0, PT, |R2|.reuse, +INF , PT ;  /* 0x7f8000000200780b */ /* 0x040fe20003f0d200 */
[----:B------:R-:W-:Y:S01]  /*0550*/  FADD R8, R5, -R8 ;  /* 0x8000000805087221 */ /* 0x000fe20000000000 */
[----:B------:R-:W-:-:S13]  /*0560*/  FSETP.NEU.AND P1, PT, R2, RZ, PT ;  /* 0x000000ff0200720b */ /* 0x000fda0003f2d000 */
[----:B------:R-:W-:Y:S05]  /*0570*/  @P0 BRA P1, `(.L_x_4) ;  /* 0x0000000000180947 */ /* 0x000fea0000800000 */
[----:B------:R-:W-:Y:S01]  /*0580*/  ISETP.GE.AND P1, PT, R11, RZ, PT ;  /* 0x000000ff0b00720c */ /* 0x000fe20003f26270 */
[----:B------:R-:W-:Y:S01]  /*0590*/  FADD R7, R2, R2 ;  /* 0x0000000202077221 */ /* 0x000fe20000000000 */
[----:B------:R-:W-:-:S11]  /*05a0*/  FSETP.NEU.AND P0, PT, |R8|, 1, PT ;  /* 0x3f8000000800780b */ /* 0x000fd60003f0d200 */
[----:B------:R-:W-:-:S04]  /*05b0*/  @!P1 LOP3.LUT R7, R7, 0x7f800000, RZ, 0x3c, !PT ;  /* 0x7f80000007079812 */ /* 0x000fc800078e3cff */
[----:B------:R-:W-:Y:S01]  /*05c0*/  @P0 LOP3.LUT R7, R7, 0x7fffffff, RZ, 0xc0, !PT ;  /* 0x7fffffff07070812 */ /* 0x000fe200078ec0ff */
[----:B------:R-:W-:Y:S06]  /*05d0*/  BRA `(.L_x_3) ;  /* 0x00000000001c7947 */ /* 0x000fec0003800000 */
.L_x_4:
[----:B------:R-:W-:Y:S02]  /*05e0*/  FSETP.NEU.AND P0, PT, |R5|, +INF , PT ;  /* 0x7f8000000500780b */ /* 0x000fe40003f0d200 */
[----:B------:R-:W-:-:S13]  /*05f0*/  FSETP.EQ.AND P1, PT, R2, -1, PT ;  /* 0xbf8000000200780b */ /* 0x000fda0003f22000 */
[----:B------:R-:W-:Y:S05]  /*0600*/  @!P0 BRA P1, `(.L_x_3) ;  /* 0x0000000000108947 */ /* 0x000fea0000800000 */
[----:B------:R-:W-:Y:S02]  /*0610*/  FSETP.GEU.AND P0, PT, R2, RZ, PT ;  /* 0x000000ff0200720b */ /* 0x000fe40003f0e000 */
[----:B------:R-:W-:-:S11]  /*0620*/  MOV R7, R12 ;  /* 0x0000000c00077202 */ /* 0x000fd60000000f00 */
[----:B------:R-:W-:-:S04]  /*0630*/  @!P0 FSETP.NEU.AND P1, PT, |R8|, 1, PT ;  /* 0x3f8000000800880b */ /* 0x000fc80003f2d200 */
[----:B------:R-:W-:-:S09]  /*0640*/  @!P0 FSEL R7, R12, -R12, P1 ;  /* 0x8000000c0c078208 */ /* 0x000fd20000800000 */
.L_x_3:
[----:B------:R-:W-:Y:S05]  /*0650*/  BSYNC.RECONVERGENT B1 ;  /* 0x0000000000017941 */ /* 0x000fea0003800200 */
.L_x_2:
[----:B------:R-:W-:-:S07]  /*0660*/  FMUL R6, R6, R7 ;  /* 0x0000000706067220 */ /* 0x000fce0000400000 */
.L_x_1:
[----:B------:R-:W-:Y:S05]  /*0670*/  BSYNC.RECONVERGENT B0 ;  /* 0x0000000000007941 */ /* 0x000fea0003800200 */
.L_x_0:
[----:B------:R-:W0:Y:S01]  /*0680*/  S2UR UR5, SR_CgaCtaId ;  /* 0x00000000000579c3 */ /* 0x000e220000008800 */
[----:B------:R-:W-:Y:S01]  /*0690*/  UMOV UR4, 0x400 ;  /* 0x0000040000047882 */ /* 0x000fe20000000000 */
[----:B------:R-:W-:Y:S02]  /*06a0*/  ISETP.GE.U32.AND P1, PT, R3, 0x2, PT ;  /* 0x000000020300780c */ /* 0x000fe40003f26070 */
[----:B------:R-:W-:Y:S01]  /*06b0*/  ISETP.NE.AND P0, PT, R0, RZ, PT ;  /* 0x000000ff0000720c */ /* 0x000fe20003f05270 */
[----:B0-----:R-:W-:-:S06]  /*06c0*/  ULEA UR4, UR5, UR4, 0x18 ;  /* 0x0000000405047291 */ /* 0x001fcc000f8ec0ff */
[----:B------:R-:W-:-:S05]  /*06d0*/  LEA R5, R0, UR4, 0x2 ;  /* 0x0000000400057c11 */ /* 0x000fca000f8e10ff */
[----:B------:R0:W-:Y:S01]  /*06e0*/  STS [R5], R6 ;  /* 0x0000000605007388 */ /* 0x0001e20000000800 */
[----:B------:R-:W-:Y:S06]  /*06f0*/  BAR.SYNC.DEFER_BLOCKING 0x0 ;  /* 0x0000000000007b1d */ /* 0x000fec0000010000 */
[----:B------:R-:W-:Y:S05]  /*0700*/  @!P1 BRA `(.L_x_5) ;  /* 0x00000000002c9947 */ /* 0x000fea0003800000 */
.L_x_6:
[----:B0-----:R-:W-:-:S04]  /*0710*/  SHF.R.U32.HI R6, RZ, 0x1, R3 ;  /* 0x00000001ff067819 */ /* 0x001fc80000011603 */
[----:B------:R-:W-:-:S13]  /*0720*/  ISETP.GE.U32.AND P1, PT, R0, R6, PT ;  /* 0x000000060000720c */ /* 0x000fda0003f26070 */
[----:B------:R-:W-:Y:S01]  /*0730*/  @!P1 LEA R2, R6, R5, 0x2 ;  /* 0x0000000506029211 */ /* 0x000fe200078e10ff */
[----:B------:R-:W-:Y:S05]  /*0740*/  @!P1 LDS R7, [R5] ;  /* 0x0000000005079984 */ /* 0x000fea0000000800 */
[----:B------:R-:W0:Y:S02]  /*0750*/  @!P1 LDS R2, [R2] ;  /* 0x0000000002029984 */ /* 0x000e240000000800 */
[----:B0-----:R-:W-:-:S05]  /*0760*/  @!P1 FADD R4, R2, R7 ;  /* 0x0000000702049221 */ /* 0x001fca0000000000 */
[----:B------:R1:W-:Y:S01]  /*0770*/  @!P1 STS [R5], R4 ;  /* 0x0000000405009388 */ /* 0x0003e20000000800 */
[----:B------:R-:W-:Y:S01]  /*0780*/  BAR.SYNC.DEFER_BLOCKING 0x0 ;  /* 0x0000000000007b1d */ /* 0x000fe20000010000 */
[----:B------:R-:W-:Y:S02]  /*0790*/  ISETP.GT.U32.AND P1, PT, R3, 0x3, PT ;  /* 0x000000030300780c */ /* 0x000fe40003f24070 */
[----:B------:R-:W-:-:S11]  /*07a0*/  MOV R3, R6 ;  /* 0x0000000600037202 */ /* 0x000fd60000000f00 */
[----:B-1----:R-:W-:Y:S05]  /*07b0*/  @P1 BRA `(.L_x_6) ;  /* 0xfffffffc00d41947 */ /* 0x002fea000383ffff */
.L_x_5:
[----:B------:R-:W-:Y:S05]  /*07c0*/  @P0 EXIT ;  /* 0x000000000000094d */ /* 0x000fea0003800000 */
[----:B------:R-:W1:Y:S01]  /*07d0*/  S2UR UR5, SR_CgaCtaId ;  /* 0x00000000000579c3 */ /* 0x000e620000008800 */
[----:B------:R-:W-:-:S07]  /*07e0*/  UMOV UR4, 0x400 ;  /* 0x0000040000047882 */ /* 0x000fce0000000000 */
[----:B------:R-:W2:Y:S01]  /*07f0*/  LDC.64 R2, c[0x0][0x388] ;  /* 0x0000e200ff027b82 */ /* 0x000ea20000000a00 */
[----:B-1----:R-:W-:-:S09]  /*0800*/  ULEA UR4, UR5, UR4, 0x18 ;  /* 0x0000000405047291 */ /* 0x002fd2000f8ec0ff */
[----:B0-----:R-:W2:Y:S02]  /*0810*/  LDS R5, [UR4] ;  /* 0x00000004ff057984 */ /* 0x001ea40008000800 */
[----:B------:R-:W2:Y:S02]  /*0820*/  LDCU.64 UR4, c[0x0][0x358] ;  /* 0x00006b00ff0477ac */ /* 0x000ea40008000a00 */
[----:B--2---:R-:W-:Y:S01]  /*0830*/  REDG.E.ADD.F32.FTZ.RN.STRONG.GPU desc[UR4][R2.64], R5 ;  /* 0x00000005020079a6 */ /* 0x004fe2000c12f304 */
[----:B------:R-:W-:Y:S05]  /*0840*/  EXIT ;  /* 0x000000000000794d */ /* 0x000fea0003800000 */
.L_x_7:
[----:B------:R-:W-:-:S00]  /*0850*/  BRA `(.L_x_7) ;  /* 0xfffffffc00fc7947 */ /* 0x000fc0000383ffff */
[----:B------:R-:W-:-:S00]  /*0860*/  NOP ;  /* 0x0000000000007918 */ /* 0x000fc00000000000 */
        /* <DEDUP_REMOVED lines=9> */
.L_x_8:


//--------------------- .nv.shared._Z18evaluatePolynomialfPfi --------------------------
	.section	.nv.shared._Z18evaluatePolynomialfPfi,"aw",@nobits
	.sectionflags	@""
	.align	4
.nv.shared._Z18evaluatePolynomialfPfi:
	.zero		2048


//--------------------- .nv.shared.reserved.0     --------------------------
	.section	.nv.shared.reserved.0,"aw",@nobits
	.weak		__nv_reservedSMEM_offset_0_alias
	.size		__nv_reservedSMEM_offset_0_alias, 0, 64
	.other		__nv_reservedSMEM_offset_0_alias,@"STO_CUDA_RESERVED_SHARED STV_DEFAULT"
__nv_reservedSMEM_offset_0_alias:
	.zero		0
	.zero		64


//--------------------- .nv.constant0._Z18evaluatePolynomialfPfi --------------------------
	.section	.nv.constant0._Z18evaluatePolynomialfPfi,"a",@progbits
	.sectionflags	@""
	.align	4
.nv.constant0._Z18evaluatePolynomialfPfi:
	.zero		916


//--------------------- SYMBOLS --------------------------

	.type		.nv.reservedSmem.offset0,@object
	.size		.nv.reservedSmem.offset0,0x4
	.type		.nv.reservedSmem.cap,@object
	.size		.nv.reservedSmem.cap,0x4
